//
// Generated by NVIDIA NVVM Compiler
//
// Compiler Build ID: CL-36424714
// Cuda compilation tools, release 13.0, V13.0.88
// Based on NVVM 20.0.0
//

.version 9.0
.target sm_100
.address_size 64

	// .globl	_Z14gpu_matrix_mulPiS_S_i

.visible .entry _Z14gpu_matrix_mulPiS_S_i(
	.param .u64 .ptr .align 1 _Z14gpu_matrix_mulPiS_S_i_param_0,
	.param .u64 .ptr .align 1 _Z14gpu_matrix_mulPiS_S_i_param_1,
	.param .u64 .ptr .align 1 _Z14gpu_matrix_mulPiS_S_i_param_2,
	.param .u32 _Z14gpu_matrix_mulPiS_S_i_param_3
)
{
	.reg .pred 	%p<10>;
	.reg .b32 	%r<107>;
	.reg .b64 	%rd<67>;

	ld.param.u64 	%rd14, [_Z14gpu_matrix_mulPiS_S_i_param_0];
	ld.param.u64 	%rd15, [_Z14gpu_matrix_mulPiS_S_i_param_1];
	ld.param.u32 	%r31, [_Z14gpu_matrix_mulPiS_S_i_param_3];
	cvta.to.global.u64 	%rd1, %rd15;
	cvta.to.global.u64 	%rd2, %rd14;
	mov.u32 	%r32, %ctaid.y;
	mov.u32 	%r33, %ntid.y;
	mov.u32 	%r34, %tid.y;
	mad.lo.s32 	%r35, %r32, %r33, %r34;
	mov.u32 	%r36, %ctaid.x;
	mov.u32 	%r37, %ntid.x;
	mov.u32 	%r38, %tid.x;
	mad.lo.s32 	%r2, %r36, %r37, %r38;
	max.s32 	%r39, %r2, %r35;
	setp.ge.s32 	%p1, %r39, %r31;
	@%p1 bra 	$L__BB0_13;
	mul.lo.s32 	%r3, %r31, %r35;
	and.b32  	%r4, %r31, 7;
	setp.lt.u32 	%p2, %r31, 8;
	mov.b32 	%r101, 0;
	mov.u32 	%r106, %r101;
	@%p2 bra 	$L__BB0_4;
	and.b32  	%r101, %r31, 2147483640;
	neg.s32 	%r95, %r101;
	mul.wide.s32 	%rd16, %r31, 4;
	add.s64 	%rd3, %rd1, %rd16;
	shl.b32 	%r7, %r31, 3;
	mul.wide.s32 	%rd17, %r31, 8;
	add.s64 	%rd4, %rd1, %rd17;
	mul.wide.s32 	%rd18, %r31, 12;
	add.s64 	%rd5, %rd1, %rd18;
	mul.wide.s32 	%rd19, %r31, 16;
	add.s64 	%rd6, %rd1, %rd19;
	mul.wide.s32 	%rd20, %r31, 20;
	add.s64 	%rd7, %rd1, %rd20;
	mul.wide.s32 	%rd21, %r31, 24;
	add.s64 	%rd8, %rd1, %rd21;
	mul.wide.s32 	%rd22, %r31, 28;
	add.s64 	%rd9, %rd1, %rd22;
	mul.wide.u32 	%rd23, %r3, 4;
	add.s64 	%rd24, %rd23, %rd2;
	add.s64 	%rd66, %rd24, 16;
	mov.b32 	%r106, 0;
	mov.u32 	%r94, %r2;
$L__BB0_3:
	.pragma "nounroll";
	mul.wide.s32 	%rd25, %r94, 4;
	add.s64 	%rd26, %rd3, %rd25;
	add.s64 	%rd27, %rd4, %rd25;
	add.s64 	%rd28, %rd5, %rd25;
	add.s64 	%rd29, %rd6, %rd25;
	add.s64 	%rd30, %rd7, %rd25;
	add.s64 	%rd31, %rd8, %rd25;
	add.s64 	%rd32, %rd9, %rd25;
	add.s64 	%rd33, %rd1, %rd25;
	ld.global.u32 	%r43, [%rd66+-16];
	ld.global.u32 	%r44, [%rd33];
	mad.lo.s32 	%r45, %r44, %r43, %r106;
	ld.global.u32 	%r46, [%rd66+-12];
	ld.global.u32 	%r47, [%rd26];
	mad.lo.s32 	%r48, %r47, %r46, %r45;
	ld.global.u32 	%r49, [%rd66+-8];
	ld.global.u32 	%r50, [%rd27];
	mad.lo.s32 	%r51, %r50, %r49, %r48;
	ld.global.u32 	%r52, [%rd66+-4];
	ld.global.u32 	%r53, [%rd28];
	mad.lo.s32 	%r54, %r53, %r52, %r51;
	ld.global.u32 	%r55, [%rd66];
	ld.global.u32 	%r56, [%rd29];
	mad.lo.s32 	%r57, %r56, %r55, %r54;
	ld.global.u32 	%r58, [%rd66+4];
	ld.global.u32 	%r59, [%rd30];
	mad.lo.s32 	%r60, %r59, %r58, %r57;
	ld.global.u32 	%r61, [%rd66+8];
	ld.global.u32 	%r62, [%rd31];
	mad.lo.s32 	%r63, %r62, %r61, %r60;
	ld.global.u32 	%r64, [%rd66+12];
	ld.global.u32 	%r65, [%rd32];
	mad.lo.s32 	%r106, %r65, %r64, %r63;
	add.s32 	%r95, %r95, 8;
	add.s32 	%r94, %r94, %r7;
	add.s64 	%rd66, %rd66, 32;
	setp.ne.s32 	%p3, %r95, 0;
	@%p3 bra 	$L__BB0_3;
$L__BB0_4:
	setp.eq.s32 	%p4, %r4, 0;
	@%p4 bra 	$L__BB0_12;
	and.b32  	%r17, %r31, 3;
	setp.lt.u32 	%p5, %r4, 4;
	@%p5 bra 	$L__BB0_7;
	add.s32 	%r67, %r101, %r3;
	mul.wide.u32 	%rd34, %r67, 4;
	add.s64 	%rd35, %rd2, %rd34;
	ld.global.u32 	%r68, [%rd35];
	mad.lo.s32 	%r69, %r101, %r31, %r2;
	mul.wide.s32 	%rd36, %r69, 4;
	add.s64 	%rd37, %rd1, %rd36;
	ld.global.u32 	%r70, [%rd37];
	mad.lo.s32 	%r71, %r70, %r68, %r106;
	cvt.u64.u32 	%rd38, %r3;
	cvt.u64.u32 	%rd39, %r101;
	add.s64 	%rd40, %rd39, %rd38;
	shl.b64 	%rd41, %rd40, 2;
	add.s64 	%rd42, %rd2, %rd41;
	ld.global.u32 	%r72, [%rd42+4];
	mul.wide.s32 	%rd43, %r31, 4;
	add.s64 	%rd44, %rd37, %rd43;
	ld.global.u32 	%r73, [%rd44];
	mad.lo.s32 	%r74, %r73, %r72, %r71;
	ld.global.u32 	%r75, [%rd42+8];
	add.s64 	%rd45, %rd44, %rd43;
	ld.global.u32 	%r76, [%rd45];
	mad.lo.s32 	%r77, %r76, %r75, %r74;
	ld.global.u32 	%r78, [%rd42+12];
	add.s64 	%rd46, %rd45, %rd43;
	ld.global.u32 	%r79, [%rd46];
	mad.lo.s32 	%r106, %r79, %r78, %r77;
	add.s32 	%r101, %r101, 4;
$L__BB0_7:
	setp.eq.s32 	%p6, %r17, 0;
	@%p6 bra 	$L__BB0_12;
	setp.eq.s32 	%p7, %r17, 1;
	@%p7 bra 	$L__BB0_10;
	add.s32 	%r81, %r101, %r3;
	mul.wide.u32 	%rd47, %r81, 4;
	add.s64 	%rd48, %rd2, %rd47;
	ld.global.u32 	%r82, [%rd48];
	mad.lo.s32 	%r83, %r101, %r31, %r2;
	mul.wide.s32 	%rd49, %r83, 4;
	add.s64 	%rd50, %rd1, %rd49;
	ld.global.u32 	%r84, [%rd50];
	mad.lo.s32 	%r85, %r84, %r82, %r106;
	cvt.u64.u32 	%rd51, %r3;
	cvt.u64.u32 	%rd52, %r101;
	add.s64 	%rd53, %rd52, %rd51;
	shl.b64 	%rd54, %rd53, 2;
	add.s64 	%rd55, %rd2, %rd54;
	ld.global.u32 	%r86, [%rd55+4];
	mul.wide.s32 	%rd56, %r31, 4;
	add.s64 	%rd57, %rd50, %rd56;
	ld.global.u32 	%r87, [%rd57];
	mad.lo.s32 	%r106, %r87, %r86, %r85;
	add.s32 	%r101, %r101, 2;
$L__BB0_10:
	and.b32  	%r88, %r31, 1;
	setp.eq.b32 	%p8, %r88, 1;
	not.pred 	%p9, %p8;
	@%p9 bra 	$L__BB0_12;
	add.s32 	%r89, %r101, %r3;
	mul.wide.u32 	%rd58, %r89, 4;
	add.s64 	%rd59, %rd2, %rd58;
	ld.global.u32 	%r90, [%rd59];
	mad.lo.s32 	%r91, %r101, %r31, %r2;
	mul.wide.s32 	%rd60, %r91, 4;
	add.s64 	%rd61, %rd1, %rd60;
	ld.global.u32 	%r92, [%rd61];
	mad.lo.s32 	%r106, %r92, %r90, %r106;
$L__BB0_12:
	ld.param.u64 	%rd65, [_Z14gpu_matrix_mulPiS_S_i_param_2];
	add.s32 	%r93, %r3, %r2;
	cvta.to.global.u64 	%rd62, %rd65;
	mul.wide.s32 	%rd63, %r93, 4;
	add.s64 	%rd64, %rd62, %rd63;
	st.global.u32 	[%rd64], %r106;
$L__BB0_13:
	ret;

}


// ===== COMPILED SASS (sm_100) =====

	.target	sm_100

	.elftype	@"ET_EXEC"


//--------------------- .note.nv.tkinfo           --------------------------
	.section	.note.nv.tkinfo,"",@"SHT_NOTE"
	.sectionflags	@"SHF_NOTE_NV_TKINFO"
	.tkinfo
        /*0018*/ 	.word	0x00000002
        /*0030*/ 	.string	""
        /*0030*/ 	.string	"ptxas"
        /*0030*/ 	.string	"Cuda compilation tools, release 13.0, V13.0.88"
        /*0030*/ 	.string	"Build cuda_13.0.r13.0/compiler.36424714_0"
        /*0030*/ 	.string	"-arch sm_100 -m 64 "



//--------------------- .note.nv.cuinfo           --------------------------
	.section	.note.nv.cuinfo,"",@"SHT_NOTE"
	.sectionflags	@"SHF_NOTE_NV_CUINFO"
        /*0018*/ 	.short	0x0002
        /*001a*/ 	.short	0x0064
        /*001c*/ 	.short	0x0082
	.zero		2


//--------------------- .nv.info                  --------------------------
	.section	.nv.info,"",@"SHT_CUDA_INFO"
	.align	4


	//----- nvinfo : EIATTR_REGCOUNT
	.align		4
        /*0000*/ 	.byte	0x04, 0x2f
        /*0002*/ 	.short	(.L_1 - .L_0)
	.align		4
.L_0:
        /*0004*/ 	.word	index@(_Z14gpu_matrix_mulPiS_S_i)
        /*0008*/ 	.word	0x0000001e


	//----- nvinfo : EIATTR_FRAME_SIZE
	.align		4
.L_1:
        /*000c*/ 	.byte	0x04, 0x11
        /*000e*/ 	.short	(.L_3 - .L_2)
	.align		4
.L_2:
        /*0010*/ 	.word	index@(_Z14gpu_matrix_mulPiS_S_i)
        /*0014*/ 	.word	0x00000000


	//----- nvinfo : EIATTR_MIN_STACK_SIZE
	.align		4
.L_3:
        /*0018*/ 	.byte	0x04, 0x12
        /*001a*/ 	.short	(.L_5 - .L_4)
	.align		4
.L_4:
        /*001c*/ 	.word	index@(_Z14gpu_matrix_mulPiS_S_i)
        /*0020*/ 	.word	0x00000000
.L_5:


//--------------------- .nv.compat                --------------------------
	.section	.nv.compat,"",@"SHT_CUDA_COMPAT_INFO"
	.align	4
        /*0000*/ 	.byte	0x02, 0x09, 0x00, 0x00, 0x02, 0x02, 0x01, 0x00, 0x02, 0x05, 0x05, 0x00, 0x03, 0x07, 0x01, 0x01
        /*0010*/ 	.byte	0x02, 0x03, 0x00, 0x00, 0x02, 0x06, 0x01, 0x00, 0x04, 0x0b, 0x08, 0x00, 0x09, 0x00, 0x00, 0x00
        /*0020*/ 	.byte	0x00, 0x00, 0x00, 0x00


//--------------------- .nv.info._Z14gpu_matrix_mulPiS_S_i --------------------------
	.section	.nv.info._Z14gpu_matrix_mulPiS_S_i,"",@"SHT_CUDA_INFO"
	.sectionflags	@""
	.align	4


	//----- nvinfo : EIATTR_CUDA_API_VERSION
	.align		4
        /*0000*/ 	.byte	0x04, 0x37
        /*0002*/ 	.short	(.L_7 - .L_6)
.L_6:
        /*0004*/ 	.word	0x00000082


	//----- nvinfo : EIATTR_KPARAM_INFO
	.align		4
.L_7:
        /*0008*/ 	.byte	0x04, 0x17
        /*000a*/ 	.short	(.L_9 - .L_8)
.L_8:
        /*000c*/ 	.word	0x00000000
        /*0010*/ 	.short	0x0003
        /*0012*/ 	.short	0x0018
        /*0014*/ 	.byte	0x00, 0xf0, 0x11, 0x00


	//----- nvinfo : EIATTR_KPARAM_INFO
	.align		4
.L_9:
        /*0018*/ 	.byte	0x04, 0x17
        /*001a*/ 	.short	(.L_11 - .L_10)
.L_10:
        /*001c*/ 	.word	0x00000000
        /*0020*/ 	.short	0x0002
        /*0022*/ 	.short	0x0010
        /*0024*/ 	.byte	0x00, 0xf5, 0x21, 0x00


	//----- nvinfo : EIATTR_KPARAM_INFO
	.align		4
.L_11:
        /*0028*/ 	.byte	0x04, 0x17
        /*002a*/ 	.short	(.L_13 - .L_12)
.L_12:
        /*002c*/ 	.word	0x00000000
        /*0030*/ 	.short	0x0001
        /*0032*/ 	.short	0x0008
        /*0034*/ 	.byte	0x00, 0xf5, 0x21, 0x00


	//----- nvinfo : EIATTR_KPARAM_INFO
	.align		4
.L_13:
        /*0038*/ 	.byte	0x04, 0x17
        /*003a*/ 	.short	(.L_15 - .L_14)
.L_14:
        /*003c*/ 	.word	0x00000000
        /*0040*/ 	.short	0x0000
        /*0042*/ 	.short	0x0000
        /*0044*/ 	.byte	0x00, 0xf5, 0x21, 0x00


	//----- nvinfo : EIATTR_SPARSE_MMA_MASK
	.align		4
.L_15:
        /*0048*/ 	.byte	0x03, 0x50
        /*004a*/ 	.short	0x0000


	//----- nvinfo : EIATTR_MAXREG_COUNT
	.align		4
        /*004c*/ 	.byte	0x03, 0x1b
        /*004e*/ 	.short	0x00ff


	//----- nvinfo : EIATTR_MERCURY_ISA_VERSION
	.align		4
        /*0050*/ 	.byte	0x03, 0x5f
        /*0052*/ 	.short	0x0101


	//----- nvinfo : EIATTR_VRC_CTA_INIT_COUNT
	.align		4
        /*0054*/ 	.byte	0x02, 0x4a
	.zero		1
	.zero		1


	//----- nvinfo : EIATTR_EXIT_INSTR_OFFSETS
	.align		4
        /*0058*/ 	.byte	0x04, 0x1c
        /*005a*/ 	.short	(.L_17 - .L_16)


	//   ....[0]....
.L_16:
        /*005c*/ 	.word	0x000000c0


	//   ....[1]....
        /*0060*/ 	.word	0x00000a90


	//----- nvinfo : EIATTR_CBANK_PARAM_SIZE
	.align		4
.L_17:
        /*0064*/ 	.byte	0x03, 0x19
        /*0066*/ 	.short	0x001c


	//----- nvinfo : EIATTR_PARAM_CBANK
	.align		4
        /*0068*/ 	.byte	0x04, 0x0a
        /*006a*/ 	.short	(.L_19 - .L_18)
	.align		4
.L_18:
        /*006c*/ 	.word	index@(.nv.constant0._Z14gpu_matrix_mulPiS_S_i)
        /*0070*/ 	.short	0x0380
        /*0072*/ 	.short	0x001c


	//----- nvinfo : EIATTR_SW_WAR
	.align		4
.L_19:
        /*0074*/ 	.byte	0x04, 0x36
        /*0076*/ 	.short	(.L_21 - .L_20)
.L_20:
        /*0078*/ 	.word	0x00000008
.L_21:


//--------------------- .nv.callgraph             --------------------------
	.section	.nv.callgraph,"",@"SHT_CUDA_CALLGRAPH"
	.align	4
	.sectionentsize	8
	.align		4
        /*0000*/ 	.word	0x00000000
	.align		4
        /*0004*/ 	.word	0xffffffff
	.align		4
        /*0008*/ 	.word	0x00000000
	.align		4
        /*000c*/ 	.word	0xfffffffe
	.align		4
        /*0010*/ 	.word	0x00000000
	.align		4
        /*0014*/ 	.word	0xfffffffd
	.align		4
        /*0018*/ 	.word	0x00000000
	.align		4
        /*001c*/ 	.word	0xfffffffc


//--------------------- .text._Z14gpu_matrix_mulPiS_S_i --------------------------
	.section	.text._Z14gpu_matrix_mulPiS_S_i,"ax",@progbits
	.align	128
        .global         _Z14gpu_matrix_mulPiS_S_i
        .type           _Z14gpu_matrix_mulPiS_S_i,@function
        .size           _Z14gpu_matrix_mulPiS_S_i,(.L_x_5 - _Z14gpu_matrix_mulPiS_S_i)
        .other          _Z14gpu_matrix_mulPiS_S_i,@"STO_CUDA_ENTRY STV_DEFAULT"
_Z14gpu_matrix_mulPiS_S_i:
.text._Z14gpu_matrix_mulPiS_S_i:
[----:B------:R-:W-:Y:S01]  /*0000*/  LDC R1, c[0x0][0x37c] ;  /* 0x0000df00ff017b82 */ /* 0x000fe20000000800 */
[----:B------:R-:W0:Y:S07]  /*0010*/  S2R R0, SR_TID.Y ;  /* 0x0000000000007919 */ /* 0x000e2e0000002200 */
[----:B------:R-:W0:Y:S01]  /*0020*/  S2UR UR4, SR_CTAID.Y ;  /* 0x00000000000479c3 */ /* 0x000e220000002600 */
[----:B------:R-:W1:Y:S01]  /*0030*/  LDCU UR20, c[0x0][0x398] ;  /* 0x00007300ff1477ac */ /* 0x000e620008000800 */
[----:B------:R-:W2:Y:S06]  /*0040*/  S2R R3, SR_TID.X ;  /* 0x0000000000037919 */ /* 0x000eac0000002100 */
[----:B------:R-:W0:Y:S08]  /*0050*/  LDC R13, c[0x0][0x364] ;  /* 0x0000d900ff0d7b82 */ /* 0x000e300000000800 */
[----:B------:R-:W2:Y:S08]  /*0060*/  S2UR UR5, SR_CTAID.X ;  /* 0x00000000000579c3 */ /* 0x000eb00000002500 */
[----:B------:R-:W2:Y:S01]  /*0070*/  LDC R2, c[0x0][0x360] ;  /* 0x0000d800ff027b82 */ /* 0x000ea20000000800 */
[----:B0-----:R-:W-:-:S02]  /*0080*/  IMAD R13, R13, UR4, R0 ;  /* 0x000000040d0d7c24 */ /* 0x001fc4000f8e0200 */
[----:B--2---:R-:W-:-:S05]  /*0090*/  IMAD R0, R2, UR5, R3 ;  /* 0x0000000502007c24 */ /* 0x004fca000f8e0203 */
[----:B------:R-:W-:-:S04]  /*00a0*/  VIMNMX R2, PT, PT, R13, R0, !PT ;  /* 0x000000000d027248 */ /* 0x000fc80007fe0100 */
[----:B-1----:R-:W-:-:S13]  /*00b0*/  ISETP.GE.AND P0, PT, R2, UR20, PT ;  /* 0x0000001402007c0c */ /* 0x002fda000bf06270 */
[----:B------:R-:W-:Y:S05]  /*00c0*/  @P0 EXIT ;  /* 0x000000000000094d */ /* 0x000fea0003800000 */
[----:B------:R-:W-:Y:S01]  /*00d0*/  UISETP.GE.U32.AND UP0, UPT, UR20, 0x8, UPT ;  /* 0x000000081400788c */ /* 0x000fe2000bf06070 */
[----:B------:R-:W-:Y:S02]  /*00e0*/  HFMA2 R12, -RZ, RZ, 0, 0 ;  /* 0x00000000ff0c7431 */ /* 0x000fe400000001ff */
[----:B------:R-:W-:Y:S01]  /*00f0*/  IMAD R13, R13, UR20, RZ ;  /* 0x000000140d0d7c24 */ /* 0x000fe2000f8e02ff */
[----:B------:R-:W-:Y:S01]  /*0100*/  UMOV UR4, URZ ;  /* 0x000000ff00047c82 */ /* 0x000fe20008000000 */
[----:B------:R-:W0:Y:S04]  /*0110*/  LDCU.64 UR18, c[0x0][0x358] ;  /* 0x00006b00ff1277ac */ /* 0x000e280008000a00 */
[----:B------:R-:W-:Y:S05]  /*0120*/  BRA.U !UP0, `(.L_x_0) ;  /* 0x0000000508047547 */ /* 0x000fea000b800000 */
[----:B------:R-:W1:Y:S01]  /*0130*/  LDCU.128 UR24, c[0x0][0x380] ;  /* 0x00007000ff1877ac */ /* 0x000e620008000c00 */
[----:B------:R-:W-:Y:S02]  /*0140*/  MOV R12, RZ ;  /* 0x000000ff000c7202 */ /* 0x000fe40000000f00 */
[----:B------:R-:W-:Y:S01]  /*0150*/  MOV R14, R0 ;  /* 0x00000000000e7202 */ /* 0x000fe20000000f00 */
[----:B------:R-:W-:-:S04]  /*0160*/  ULOP3.LUT UR4, UR20, 0x7ffffff8, URZ, 0xc0, !UPT ;  /* 0x7ffffff814047892 */ /* 0x000fc8000f8ec0ff */
[----:B------:R-:W-:Y:S01]  /*0170*/  UIADD3 UR5, UPT, UPT, -UR4, URZ, URZ ;  /* 0x000000ff04057290 */ /* 0x000fe2000fffe1ff */
[----:B-1----:R-:W-:Y:S01]  /*0180*/  MOV R2, UR24 ;  /* 0x0000001800027c02 */ /* 0x002fe20008000f00 */
[----:B------:R-:W-:Y:S01]  /*0190*/  UIMAD.WIDE UR6, UR20, 0x8, UR26 ;  /* 0x00000008140678a5 */ /* 0x000fe2000f8e021a */
[----:B------:R-:W-:Y:S01]  /*01a0*/  MOV R3, UR25 ;  /* 0x0000001900037c02 */ /* 0x000fe20008000f00 */
[----:B------:R-:W-:Y:S02]  /*01b0*/  UIMAD.WIDE UR8, UR20, 0xc, UR26 ;  /* 0x0000000c140878a5 */ /* 0x000fe4000f8e021a */
[----:B------:R-:W-:Y:S01]  /*01c0*/  UIMAD.WIDE UR10, UR20, 0x10, UR26 ;  /* 0x00000010140a78a5 */ /* 0x000fe2000f8e021a */
[----:B------:R-:W-:Y:S01]  /*01d0*/  IMAD.WIDE.U32 R2, R13, 0x4, R2 ;  /* 0x000000040d027825 */ /* 0x000fe200078e0002 */
[----:B------:R-:W-:Y:S02]  /*01e0*/  UIMAD.WIDE UR12, UR20, 0x14, UR26 ;  /* 0x00000014140c78a5 */ /* 0x000fe4000f8e021a */
[----:B------:R-:W-:Y:S01]  /*01f0*/  UIMAD.WIDE UR14, UR20, 0x18, UR26 ;  /* 0x00000018140e78a5 */ /* 0x000fe2000f8e021a */
[----:B------:R-:W-:Y:S01]  /*0200*/  IADD3 R2, P0, PT, R2, 0x10, RZ ;  /* 0x0000001002027810 */ /* 0x000fe20007f1e0ff */
[----:B------:R-:W-:-:S03]  /*0210*/  UIMAD.WIDE UR16, UR20, 0x1c, UR26 ;  /* 0x0000001c141078a5 */ /* 0x000fc6000f8e021a */
[----:B------:R-:W-:-:S09]  /*0220*/  IADD3.X R3, PT, PT, RZ, R3, RZ, P0, !PT ;  /* 0x00000003ff037210 */ /* 0x000fd200007fe4ff */
.L_x_1:
[----:B------:R-:W-:Y:S01]  /*0230*/  UIMAD.WIDE UR22, UR20, 0x4, UR26 ;  /* 0x00000004141678a5 */ /* 0x000fe2000f8e021a */
[----:B------:R-:W-:Y:S02]  /*0240*/  IMAD.MOV.U32 R23, RZ, RZ, 0x4 ;  /* 0x00000004ff177424 */ /* 0x000fe400078e00ff */
[----:B------:R-:W-:Y:S01]  /*0250*/  HFMA2 R11, -RZ, RZ, 0, 2.384185791015625e-07 ;  /* 0x00000004ff0b7431 */ /* 0x000fe200000001ff */
[----:B------:R-:W-:Y:S01]  /*0260*/  MOV R25, 0x4 ;  /* 0x0000000400197802 */ /* 0x000fe20000000f00 */
[----:B0-----:R-:W2:Y:S01]  /*0270*/  LDG.E R21, desc[UR18][R2.64+-0x10] ;  /* 0xfffff01202157981 */ /* 0x001ea2000c1e1900 */
[C---:B------:R-:W-:Y:S01]  /*0280*/  IMAD.WIDE R22, R14.reuse, R23, UR26 ;  /* 0x0000001a0e167e25 */ /* 0x040fe2000f8e0217 */
[----:B------:R-:W-:Y:S02]  /*0290*/  MOV R8, UR22 ;  /* 0x0000001600087c02 */ /* 0x000fe40008000f00 */
[----:B------:R-:W-:Y:S01]  /*02a0*/  MOV R9, UR23 ;  /* 0x0000001700097c02 */ /* 0x000fe20008000f00 */
[----:B------:R-:W3:Y:S02]  /*02b0*/  LDG.E R19, desc[UR18][R2.64+-0xc] ;  /* 0xfffff41202137981 */ /* 0x000ee4000c1e1900 */
[----:B------:R-:W-:-:S02]  /*02c0*/  IMAD.WIDE R8, R14, 0x4, R8 ;  /* 0x000000040e087825 */ /* 0x000fc400078e0208 */
[----:B------:R-:W2:Y:S01]  /*02d0*/  LDG.E R22, desc[UR18][R22.64] ;  /* 0x0000001216167981 */ /* 0x000ea2000c1e1900 */
[----:B------:R-:W-:Y:S01]  /*02e0*/  MOV R5, 0x4 ;  /* 0x0000000400057802 */ /* 0x000fe20000000f00 */
[C---:B------:R-:W-:Y:S02]  /*02f0*/  IMAD.WIDE R24, R14.reuse, R25, UR6 ;  /* 0x000000060e187e25 */ /* 0x040fe4000f8e0219 */
[----:B------:R0:W3:Y:S02]  /*0300*/  LDG.E R20, desc[UR18][R8.64] ;  /* 0x0000001208147981 */ /* 0x0000e4000c1e1900 */
[----:B------:R-:W-:Y:S02]  /*0310*/  IMAD.WIDE R10, R14, R11, UR8 ;  /* 0x000000080e0a7e25 */ /* 0x000fe4000f8e020b */
[----:B------:R-:W4:Y:S04]  /*0320*/  LDG.E R18, desc[UR18][R24.64] ;  /* 0x0000001218127981 */ /* 0x000f28000c1e1900 */
[----:B------:R-:W4:Y:S01]  /*0330*/  LDG.E R17, desc[UR18][R2.64+-0x8] ;  /* 0xfffff81202117981 */ /* 0x000f22000c1e1900 */
[----:B0-----:R-:W-:-:S02]  /*0340*/  HFMA2 R9, -RZ, RZ, 0, 2.384185791015625e-07 ;  /* 0x00000004ff097431 */ /* 0x001fc400000001ff */
[----:B------:R-:W-:Y:S01]  /*0350*/  IMAD.MOV.U32 R7, RZ, RZ, 0x4 ;  /* 0x00000004ff077424 */ /* 0x000fe200078e00ff */
[----:B------:R0:W5:Y:S01]  /*0360*/  LDG.E R16, desc[UR18][R10.64] ;  /* 0x000000120a107981 */ /* 0x000162000c1e1900 */
[----:B------:R-:W-:-:S03]  /*0370*/  IMAD.WIDE R4, R14, R5, UR10 ;  /* 0x0000000a0e047e25 */ /* 0x000fc6000f8e0205 */
[----:B------:R-:W5:Y:S01]  /*0380*/  LDG.E R15, desc[UR18][R2.64+-0x4] ;  /* 0xfffffc12020f7981 */ /* 0x000f62000c1e1900 */
[C---:B------:R-:W-:Y:S01]  /*0390*/  IMAD.WIDE R6, R14.reuse, R7, UR12 ;  /* 0x0000000c0e067e25 */ /* 0x040fe2000f8e0207 */
[----:B------:R-:W-:Y:S02]  /*03a0*/  MOV R27, 0x4 ;  /* 0x00000004001b7802 */ /* 0x000fe40000000f00 */
[----:B------:R1:W5:Y:S01]  /*03b0*/  LDG.E R4, desc[UR18][R4.64] ;  /* 0x0000001204047981 */ /* 0x000362000c1e1900 */
[----:B------:R-:W-:-:S03]  /*03c0*/  IMAD.WIDE R8, R14, R9, UR14 ;  /* 0x0000000e0e087e25 */ /* 0x000fc6000f8e0209 */
[----:B------:R-:W5:Y:S01]  /*03d0*/  LDG.E R23, desc[UR18][R2.64] ;  /* 0x0000001202177981 */ /* 0x000f62000c1e1900 */
[----:B0-----:R-:W-:-:S03]  /*03e0*/  IMAD.WIDE R10, R14, R27, UR16 ;  /* 0x000000100e0a7e25 */ /* 0x001fc6000f8e021b */
[----:B------:R-:W5:Y:S04]  /*03f0*/  LDG.E R7, desc[UR18][R6.64] ;  /* 0x0000001206077981 */ /* 0x000f68000c1e1900 */
[----:B------:R-:W5:Y:S04]  /*0400*/  LDG.E R24, desc[UR18][R2.64+0x4] ;  /* 0x0000041202187981 */ /* 0x000f68000c1e1900 */
[----:B------:R-:W5:Y:S04]  /*0410*/  LDG.E R8, desc[UR18][R8.64] ;  /* 0x0000001208087981 */ /* 0x000f68000c1e1900 */
[----:B------:R-:W5:Y:S04]  /*0420*/  LDG.E R25, desc[UR18][R2.64+0x8] ;  /* 0x0000081202197981 */ /* 0x000f68000c1e1900 */
[----:B------:R-:W5:Y:S04]  /*0430*/  LDG.E R10, desc[UR18][R10.64] ;  /* 0x000000120a0a7981 */ /* 0x000f68000c1e1900 */
[----:B------:R0:W5:Y:S01]  /*0440*/  LDG.E R27, desc[UR18][R2.64+0xc] ;  /* 0x00000c12021b7981 */ /* 0x000162000c1e1900 */
[----:B------:R-:W-:-:S04]  /*0450*/  UIADD3 UR5, UPT, UPT, UR5, 0x8, URZ ;  /* 0x0000000805057890 */ /* 0x000fc8000fffe0ff */
[----:B------:R-:W-:Y:S01]  /*0460*/  UISETP.NE.AND UP0, UPT, UR5, URZ, UPT ;  /* 0x000000ff0500728c */ /* 0x000fe2000bf05270 */
[----:B-1----:R-:W-:Y:S02]  /*0470*/  MOV R5, UR20 ;  /* 0x0000001400057c02 */ /* 0x002fe40008000f00 */
[----:B0-----:R-:W-:Y:S02]  /*0480*/  IADD3 R2, P0, PT, R2, 0x20, RZ ;  /* 0x0000002002027810 */ /* 0x001fe40007f1e0ff */
[----:B------:R-:W-:Y:S02]  /*0490*/  LEA R14, R5, R14, 0x3 ;  /* 0x0000000e050e7211 */ /* 0x000fe400078e18ff */
[----:B------:R-:W-:Y:S01]  /*04a0*/  IADD3.X R3, PT, PT, RZ, R3, RZ, P0, !PT ;  /* 0x00000003ff037210 */ /* 0x000fe200007fe4ff */
[----:B--2---:R-:W-:-:S04]  /*04b0*/  IMAD R21, R21, R22, R12 ;  /* 0x0000001615157224 */ /* 0x004fc800078e020c */
[----:B---3--:R-:W-:-:S04]  /*04c0*/  IMAD R19, R19, R20, R21 ;  /* 0x0000001413137224 */ /* 0x008fc800078e0215 */
[----:B----4-:R-:W-:-:S04]  /*04d0*/  IMAD R17, R17, R18, R19 ;  /* 0x0000001211117224 */ /* 0x010fc800078e0213 */
[----:B-----5:R-:W-:-:S04]  /*04e0*/  IMAD R15, R15, R16, R17 ;  /* 0x000000100f0f7224 */ /* 0x020fc800078e0211 */
[----:B------:R-:W-:-:S04]  /*04f0*/  IMAD R4, R23, R4, R15 ;  /* 0x0000000417047224 */ /* 0x000fc800078e020f */
[----:B------:R-:W-:-:S04]  /*0500*/  IMAD R4, R24, R7, R4 ;  /* 0x0000000718047224 */ /* 0x000fc800078e0204 */
[----:B------:R-:W-:-:S04]  /*0510*/  IMAD R4, R25, R8, R4 ;  /* 0x0000000819047224 */ /* 0x000fc800078e0204 */
[----:B------:R-:W-:Y:S01]  /*0520*/  IMAD R12, R27, R10, R4 ;  /* 0x0000000a1b0c7224 */ /* 0x000fe200078e0204 */
[----:B------:R-:W-:Y:S06]  /*0530*/  BRA.U UP0, `(.L_x_1) ;  /* 0xfffffffd003c7547 */ /* 0x000fec000b83ffff */
.L_x_0:
[----:B------:R-:W-:-:S04]  /*0540*/  ULOP3.LUT UR6, UR20, 0x7, URZ, 0xc0, !UPT ;  /* 0x0000000714067892 */ /* 0x000fc8000f8ec0ff */
[----:B------:R-:W-:-:S09]  /*0550*/  UISETP.NE.AND UP0, UPT, UR6, URZ, UPT ;  /* 0x000000ff0600728c */ /* 0x000fd2000bf05270 */
[----:B------:R-:W-:Y:S05]  /*0560*/  BRA.U !UP0, `(.L_x_2) ;  /* 0x0000000508387547 */ /* 0x000fea000b800000 */
[----:B------:R-:W-:Y:S02]  /*0570*/  UISETP.GE.U32.AND UP0, UPT, UR6, 0x4, UPT ;  /* 0x000000040600788c */ /* 0x000fe4000bf06070 */
[----:B------:R-:W-:-:S04]  /*0580*/  ULOP3.LUT UR5, UR20, 0x3, URZ, 0xc0, !UPT ;  /* 0x0000000314057892 */ /* 0x000fc8000f8ec0ff */
[----:B------:R-:W-:-:S03]  /*0590*/  UISETP.NE.AND UP1, UPT, UR5, URZ, UPT ;  /* 0x000000ff0500728c */ /* 0x000fc6000bf25270 */
[----:B------:R-:W-:Y:S08]  /*05a0*/  BRA.U !UP0, `(.L_x_3) ;  /* 0x00000001087c7547 */ /* 0x000ff0000b800000 */
[----:B------:R-:W1:Y:S01]  /*05b0*/  LDC.64 R6, c[0x0][0x388] ;  /* 0x0000e200ff067b82 */ /* 0x000e620000000a00 */
[----:B------:R-:W2:Y:S01]  /*05c0*/  LDCU.64 UR6, c[0x0][0x380] ;  /* 0x00007000ff0677ac */ /* 0x000ea20008000a00 */
[----:B------:R-:W-:Y:S01]  /*05d0*/  IMAD.U32 R9, RZ, RZ, UR4 ;  /* 0x00000004ff097e24 */ /* 0x000fe2000f8e00ff */
[C---:B------:R-:W-:Y:S02]  /*05e0*/  IADD3 R3, PT, PT, R13.reuse, UR4, RZ ;  /* 0x000000040d037c10 */ /* 0x040fe4000fffe0ff */
[----:B------:R-:W-:Y:S01]  /*05f0*/  IADD3 R10, P0, PT, R13, UR4, RZ ;  /* 0x000000040d0a7c10 */ /* 0x000fe2000ff1e0ff */
[----:B------:R-:W-:Y:S01]  /*0600*/  IMAD R9, R9, UR20, R0 ;  /* 0x0000001409097c24 */ /* 0x000fe2000f8e0200 */
[----:B------:R-:W-:Y:S01]  /*0610*/  MOV R11, UR20 ;  /* 0x00000014000b7c02 */ /* 0x000fe20008000f00 */
[----:B------:R-:W3:Y:S01]  /*0620*/  LDC.64 R4, c[0x0][0x380] ;  /* 0x0000e000ff047b82 */ /* 0x000ee20000000a00 */
[----:B------:R-:W-:Y:S01]  /*0630*/  MOV R15, UR20 ;  /* 0x00000014000f7c02 */ /* 0x000fe20008000f00 */
[----:B-1----:R-:W-:Y:S01]  /*0640*/  IMAD.WIDE R6, R9, 0x4, R6 ;  /* 0x0000000409067825 */ /* 0x002fe200078e0206 */
[----:B------:R-:W-:-:S05]  /*0650*/  MOV R9, UR20 ;  /* 0x0000001400097c02 */ /* 0x000fca0008000f00 */
[----:B------:R-:W-:Y:S02]  /*0660*/  IMAD.WIDE R8, R9, 0x4, R6 ;  /* 0x0000000409087825 */ /* 0x000fe400078e0206 */
[----:B0-----:R-:W4:Y:S02]  /*0670*/  LDG.E R6, desc[UR18][R6.64] ;  /* 0x0000001206067981 */ /* 0x001f24000c1e1900 */
[----:B---3--:R-:W-:Y:S01]  /*0680*/  IMAD.WIDE.U32 R4, R3, 0x4, R4 ;  /* 0x0000000403047825 */ /* 0x008fe200078e0004 */
[----:B------:R-:W-:Y:S01]  /*0690*/  IADD3.X R3, PT, PT, RZ, RZ, RZ, P0, !PT ;  /* 0x000000ffff037210 */ /* 0x000fe200007fe4ff */
[----:B------:R-:W3:Y:S01]  /*06a0*/  LDG.E R17, desc[UR18][R8.64] ;  /* 0x0000001208117981 */ /* 0x000ee2000c1e1900 */
[----:B--2---:R-:W-:-:S03]  /*06b0*/  LEA R2, P0, R10, UR6, 0x2 ;  /* 0x000000060a027c11 */ /* 0x004fc6000f8010ff */
[----:B------:R-:W4:Y:S01]  /*06c0*/  LDG.E R5, desc[UR18][R4.64] ;  /* 0x0000001204057981 */ /* 0x000f22000c1e1900 */
[----:B------:R-:W-:Y:S01]  /*06d0*/  LEA.HI.X R3, R10, UR7, R3, 0x2, P0 ;  /* 0x000000070a037c11 */ /* 0x000fe200080f1403 */
[----:B------:R-:W-:-:S04]  /*06e0*/  IMAD.WIDE R10, R11, 0x4, R8 ;  /* 0x000000040b0a7825 */ /* 0x000fc800078e0208 */
[----:B------:R-:W3:Y:S01]  /*06f0*/  LDG.E R16, desc[UR18][R2.64+0x4] ;  /* 0x0000041202107981 */ /* 0x000ee2000c1e1900 */
[----:B------:R-:W-:-:S03]  /*0700*/  IMAD.WIDE R14, R15, 0x4, R10 ;  /* 0x000000040f0e7825 */ /* 0x000fc600078e020a */
[----:B------:R-:W2:Y:S04]  /*0710*/  LDG.E R19, desc[UR18][R10.64] ;  /* 0x000000120a137981 */ /* 0x000ea8000c1e1900 */
[----:B------:R-:W2:Y:S04]  /*0720*/  LDG.E R18, desc[UR18][R2.64+0x8] ;  /* 0x0000081202127981 */ /* 0x000ea8000c1e1900 */
[----:B------:R-:W5:Y:S04]  /*0730*/  LDG.E R20, desc[UR18][R2.64+0xc] ;  /* 0x00000c1202147981 */ /* 0x000f68000c1e1900 */
[----:B------:R-:W5:Y:S01]  /*0740*/  LDG.E R14, desc[UR18][R14.64] ;  /* 0x000000120e0e7981 */ /* 0x000f62000c1e1900 */
[----:B------:R-:W-:Y:S01]  /*0750*/  UIADD3 UR4, UPT, UPT, UR4, 0x4, URZ ;  /* 0x0000000404047890 */ /* 0x000fe2000fffe0ff */
[----:B----4-:R-:W-:-:S04]  /*0760*/  IMAD R5, R5, R6, R12 ;  /* 0x0000000605057224 */ /* 0x010fc800078e020c */
[----:B---3--:R-:W-:-:S04]  /*0770*/  IMAD R5, R16, R17, R5 ;  /* 0x0000001110057224 */ /* 0x008fc800078e0205 */
[----:B--2---:R-:W-:-:S04]  /*0780*/  IMAD R5, R18, R19, R5 ;  /* 0x0000001312057224 */ /* 0x004fc800078e0205 */
[----:B-----5:R-:W-:-:S07]  /*0790*/  IMAD R12, R20, R14, R5 ;  /* 0x0000000e140c7224 */ /* 0x020fce00078e0205 */
.L_x_3:
[----:B------:R-:W-:Y:S05]  /*07a0*/  BRA.U !UP1, `(.L_x_2) ;  /* 0x0000000109a87547 */ /* 0x000fea000b800000 */
[----:B------:R-:W-:Y:S01]  /*07b0*/  UISETP.NE.AND UP0, UPT, UR5, 0x1, UPT ;  /* 0x000000010500788c */ /* 0x000fe2000bf05270 */
[----:B------:R-:W-:Y:S01]  /*07c0*/  MOV R7, UR4 ;  /* 0x0000000400077c02 */ /* 0x000fe20008000f00 */
[----:B------:R-:W-:Y:S02]  /*07d0*/  ULOP3.LUT UR5, UR20, 0x1, URZ, 0xc0, !UPT ;  /* 0x0000000114057892 */ /* 0x000fe4000f8ec0ff */
[----:B------:R-:W-:Y:S02]  /*07e0*/  MOV R15, UR20 ;  /* 0x00000014000f7c02 */ /* 0x000fe40008000f00 */
[----:B------:R-:W-:Y:S01]  /*07f0*/  UISETP.NE.U32.AND UP1, UPT, UR5, 0x1, UPT ;  /* 0x000000010500788c */ /* 0x000fe2000bf25070 */
[----:B------:R-:W-:-:S04]  /*0800*/  PLOP3.LUT P1, PT, PT, PT, UP0, 0x80, 0x8 ;  /* 0x000000000008781c */ /* 0x000fc80003f2f008 */
[----:B------:R-:W1:Y:S01]  /*0810*/  @UP0 LDCU.128 UR8, c[0x0][0x380] ;  /* 0x00007000ff0807ac */ /* 0x000e620008000c00 */
[----:B------:R-:W-:Y:S01]  /*0820*/  PLOP3.LUT P0, PT, PT, PT, UP1, 0x80, 0x8 ;  /* 0x000000000008781c */ /* 0x000fe20003f0f018 */
[----:B------:R-:W2:Y:S04]  /*0830*/  @UP0 LDCU.64 UR6, c[0x0][0x380] ;  /* 0x00007000ff0607ac */ /* 0x000ea80008000a00 */
[----:B------:R-:W3:Y:S03]  /*0840*/  @!UP1 LDCU.128 UR12, c[0x0][0x380] ;  /* 0x00007000ff0c97ac */ /* 0x000ee60008000c00 */
[C---:B------:R-:W-:Y:S02]  /*0850*/  @P1 IADD3 R3, PT, PT, R13.reuse, UR4, RZ ;  /* 0x000000040d031c10 */ /* 0x040fe4000fffe0ff */
[----:B------:R-:W-:Y:S01]  /*0860*/  @P1 IADD3 R6, P2, PT, R13, UR4, RZ ;  /* 0x000000040d061c10 */ /* 0x000fe2000ff5e0ff */
[----:B------:R-:W-:Y:S01]  /*0870*/  @UP0 UIADD3 UR4, UPT, UPT, UR4, 0x2, URZ ;  /* 0x0000000204040890 */ /* 0x000fe2000fffe0ff */
[----:B-1----:R-:W-:Y:S01]  /*0880*/  MOV R11, UR9 ;  /* 0x00000009000b7c02 */ /* 0x002fe20008000f00 */
[----:B------:R-:W-:Y:S01]  /*0890*/  IMAD.U32 R10, RZ, RZ, UR8 ;  /* 0x00000008ff0a7e24 */ /* 0x000fe2000f8e00ff */
[----:B------:R-:W-:-:S02]  /*08a0*/  MOV R4, UR10 ;  /* 0x0000000a00047c02 */ /* 0x000fc40008000f00 */
[----:B------:R-:W-:Y:S01]  /*08b0*/  MOV R5, UR11 ;  /* 0x0000000b00057c02 */ /* 0x000fe20008000f00 */
[----:B------:R-:W-:-:S04]  /*08c0*/  @P1 IMAD.WIDE.U32 R10, R3, 0x4, R10 ;  /* 0x00000004030a1825 */ /* 0x000fc800078e000a */
[----:B------:R-:W-:Y:S01]  /*08d0*/  @P1 IMAD R3, R7, UR20, R0 ;  /* 0x0000001407031c24 */ /* 0x000fe2000f8e0200 */
[----:B------:R-:W-:Y:S01]  /*08e0*/  @P1 IADD3.X R7, PT, PT, RZ, RZ, RZ, P2, !PT ;  /* 0x000000ffff071210 */ /* 0x000fe200017fe4ff */
[----:B------:R-:W-:Y:S01]  /*08f0*/  IMAD.U32 R19, RZ, RZ, UR4 ;  /* 0x00000004ff137e24 */ /* 0x000fe2000f8e00ff */
[C---:B--2---:R-:W-:Y:S01]  /*0900*/  @P1 LEA R2, P2, R6.reuse, UR6, 0x2 ;  /* 0x0000000606021c11 */ /* 0x044fe2000f8410ff */
[----:B------:R-:W-:Y:S01]  /*0910*/  @P1 IMAD.WIDE R4, R3, 0x4, R4 ;  /* 0x0000000403041825 */ /* 0x000fe200078e0204 */
[----:B------:R-:W-:Y:S01]  /*0920*/  @!P0 IADD3 R17, PT, PT, R13, UR4, RZ ;  /* 0x000000040d118c10 */ /* 0x000fe2000fffe0ff */
[----:B0-----:R-:W2:Y:S01]  /*0930*/  @P1 LDG.E R11, desc[UR18][R10.64] ;  /* 0x000000120a0b1981 */ /* 0x001ea2000c1e1900 */
[----:B------:R-:W-:Y:S01]  /*0940*/  @P1 LEA.HI.X R3, R6, UR7, R7, 0x2, P2 ;  /* 0x0000000706031c11 */ /* 0x000fe200090f1407 */
[----:B------:R-:W-:Y:S01]  /*0950*/  @!P0 IMAD R19, R19, UR20, R0 ;  /* 0x0000001413138c24 */ /* 0x000fe2000f8e0200 */
[----:B---3--:R-:W-:Y:S01]  /*0960*/  MOV R6, UR12 ;  /* 0x0000000c00067c02 */ /* 0x008fe20008000f00 */
[----:B------:R-:W-:Y:S01]  /*0970*/  @P1 IMAD.WIDE R14, R15, 0x4, R4 ;  /* 0x000000040f0e1825 */ /* 0x000fe200078e0204 */
[----:B------:R-:W-:Y:S01]  /*0980*/  MOV R7, UR13 ;  /* 0x0000000d00077c02 */ /* 0x000fe20008000f00 */
[----:B------:R-:W2:Y:S01]  /*0990*/  @P1 LDG.E R4, desc[UR18][R4.64] ;  /* 0x0000001204041981 */ /* 0x000ea2000c1e1900 */
[----:B------:R-:W-:-:S02]  /*09a0*/  MOV R8, UR14 ;  /* 0x0000000e00087c02 */ /* 0x000fc40008000f00 */
[----:B------:R-:W-:Y:S01]  /*09b0*/  MOV R9, UR15 ;  /* 0x0000000f00097c02 */ /* 0x000fe20008000f00 */
[----:B------:R-:W-:Y:S01]  /*09c0*/  @!P0 IMAD.WIDE.U32 R6, R17, 0x4, R6 ;  /* 0x0000000411068825 */ /* 0x000fe200078e0006 */
[----:B------:R-:W3:Y:S03]  /*09d0*/  @P1 LDG.E R14, desc[UR18][R14.64] ;  /* 0x000000120e0e1981 */ /* 0x000ee6000c1e1900 */
[----:B------:R-:W-:Y:S01]  /*09e0*/  @!P0 IMAD.WIDE R8, R19, 0x4, R8 ;  /* 0x0000000413088825 */ /* 0x000fe200078e0208 */
[----:B------:R-:W3:Y:S04]  /*09f0*/  @P1 LDG.E R2, desc[UR18][R2.64+0x4] ;  /* 0x0000041202021981 */ /* 0x000ee8000c1e1900 */
[----:B------:R-:W4:Y:S04]  /*0a00*/  @!P0 LDG.E R7, desc[UR18][R6.64] ;  /* 0x0000001206078981 */ /* 0x000f28000c1e1900 */
[----:B------:R-:W4:Y:S01]  /*0a10*/  @!P0 LDG.E R8, desc[UR18][R8.64] ;  /* 0x0000001208088981 */ /* 0x000f22000c1e1900 */
[----:B--2---:R-:W-:-:S04]  /*0a20*/  @P1 IMAD R11, R11, R4, R12 ;  /* 0x000000040b0b1224 */ /* 0x004fc800078e020c */
[----:B---3--:R-:W-:-:S04]  /*0a30*/  @P1 IMAD R12, R2, R14, R11 ;  /* 0x0000000e020c1224 */ /* 0x008fc800078e020b */
[----:B----4-:R-:W-:-:S07]  /*0a40*/  @!P0 IMAD R12, R7, R8, R12 ;  /* 0x00000008070c8224 */ /* 0x010fce00078e020c */
.L_x_2:
[----:B------:R-:W1:Y:S01]  /*0a50*/  LDC.64 R2, c[0x0][0x390] ;  /* 0x0000e400ff027b82 */ /* 0x000e620000000a00 */
[----:B------:R-:W-:-:S05]  /*0a60*/  IADD3 R13, PT, PT, R0, R13, RZ ;  /* 0x0000000d000d7210 */ /* 0x000fca0007ffe0ff */
[----:B-1----:R-:W-:-:S05]  /*0a70*/  IMAD.WIDE R2, R13, 0x4, R2 ;  /* 0x000000040d027825 */ /* 0x002fca00078e0202 */
[----:B0-----:R-:W-:Y:S01]  /*0a80*/  STG.E desc[UR18][R2.64], R12 ;  /* 0x0000000c02007986 */ /* 0x001fe2000c101912 */
[----:B------:R-:W-:Y:S05]  /*0a90*/  EXIT ;  /* 0x000000000000794d */ /* 0x000fea0003800000 */
.L_x_4:
[----:B------:R-:W-:-:S00]  /*0aa0*/  BRA `(.L_x_4) ;  /* 0xfffffffc00fc7947 */ /* 0x000fc0000383ffff */
[----:B------:R-:W-:-:S00]  /*0ab0*/  NOP ;  /* 0x0000000000007918 */ /* 0x000fc00000000000 */
        /* <DEDUP_REMOVED lines=12> */
.L_x_5:


//--------------------- .nv.shared.reserved.0     --------------------------
	.section	.nv.shared.reserved.0,"aw",@nobits
	.weak		__nv_reservedSMEM_offset_0_alias
	.size		__nv_reservedSMEM_offset_0_alias, 0, 64
	.other		__nv_reservedSMEM_offset_0_alias,@"STO_CUDA_RESERVED_SHARED STV_DEFAULT"
__nv_reservedSMEM_offset_0_alias:
	.zero		0
	.zero		64


//--------------------- .nv.constant0._Z14gpu_matrix_mulPiS_S_i --------------------------
	.section	.nv.constant0._Z14gpu_matrix_mulPiS_S_i,"a",@progbits
	.sectionflags	@""
	.align	4
.nv.constant0._Z14gpu_matrix_mulPiS_S_i:
	.zero		924


//--------------------- SYMBOLS --------------------------

	.type		.nv.reservedSmem.offset0,@object
	.size		.nv.reservedSmem.offset0,0x4
